	.headerflags	@"EF_CUDA_TEXMODE_UNIFIED EF_CUDA_64BIT_ADDRESS EF_CUDA_ACCELERATORS EF_CUDA_SM90 EF_CUDA_VIRTUAL_SM(EF_CUDA_SM90)"
	.elftype	@"ET_EXEC"


//--------------------- .nv.info                  --------------------------
	.section	.nv.info,"",@"SHT_CUDA_INFO"
	.align	4


	//----- nvinfo : EIATTR_REGCOUNT
	.align		4
        /*0000*/ 	.byte	0x04, 0x2f
        /*0002*/ 	.short	(.L_1 - .L_0)
	.align		4
.L_0:
        /*0004*/ 	.word	index@(triton_poi_fused_mul_12)
        /*0008*/ 	.word	0x00000016


	//----- nvinfo : EIATTR_MIN_STACK_SIZE
	.align		4
.L_1:
        /*000c*/ 	.byte	0x04, 0x12
        /*000e*/ 	.short	(.L_3 - .L_2)
	.align		4
.L_2:
        /*0010*/ 	.word	index@(triton_poi_fused_mul_12)
        /*0014*/ 	.word	0x00000000


	//----- nvinfo : EIATTR_FRAME_SIZE
	.align		4
.L_3:
        /*0018*/ 	.byte	0x04, 0x11
        /*001a*/ 	.short	(.L_5 - .L_4)
	.align		4
.L_4:
        /*001c*/ 	.word	index@(triton_poi_fused_mul_12)
        /*0020*/ 	.word	0x00000000


	//----- nvinfo : EIATTR_MIN_STACK_SIZE
	.align		4
.L_5:
        /*0024*/ 	.byte	0x04, 0x12
        /*0026*/ 	.short	(.L_7 - .L_6)
	.align		4
.L_6:
        /*0028*/ 	.word	index@(triton_poi_fused_mul_12)
        /*002c*/ 	.word	0x00000000
.L_7:


//--------------------- .nv.info.triton_poi_fused_mul_12 --------------------------
	.section	.nv.info.triton_poi_fused_mul_12,"",@"SHT_CUDA_INFO"
	.sectionflags	@""
	.align	4


	//----- nvinfo : EIATTR_CUDA_API_VERSION
	.align		4
        /*0000*/ 	.byte	0x04, 0x37
        /*0002*/ 	.short	(.L_9 - .L_8)
.L_8:
        /*0004*/ 	.word	0x0000007c


	//----- nvinfo : EIATTR_KPARAM_INFO
	.align		4
.L_9:
        /*0008*/ 	.byte	0x04, 0x17
        /*000a*/ 	.short	(.L_11 - .L_10)
.L_10:
        /*000c*/ 	.word	0x00000000
        /*0010*/ 	.short	0x0004
        /*0012*/ 	.short	0x001c
        /*0014*/ 	.byte	0x00, 0xf0, 0x11, 0x00


	//----- nvinfo : EIATTR_KPARAM_INFO
	.align		4
.L_11:
        /*0018*/ 	.byte	0x04, 0x17
        /*001a*/ 	.short	(.L_13 - .L_12)
.L_12:
        /*001c*/ 	.word	0x00000000
        /*0020*/ 	.short	0x0003
        /*0022*/ 	.short	0x0018
        /*0024*/ 	.byte	0x00, 0xf0, 0x11, 0x00


	//----- nvinfo : EIATTR_KPARAM_INFO
	.align		4
.L_13:
        /*0028*/ 	.byte	0x04, 0x17
        /*002a*/ 	.short	(.L_15 - .L_14)
.L_14:
        /*002c*/ 	.word	0x00000000
        /*0030*/ 	.short	0x0002
        /*0032*/ 	.short	0x0010
        /*0034*/ 	.byte	0x00, 0xf4, 0x21, 0x00


	//----- nvinfo : EIATTR_KPARAM_INFO
	.align		4
.L_15:
        /*0038*/ 	.byte	0x04, 0x17
        /*003a*/ 	.short	(.L_17 - .L_16)
.L_16:
        /*003c*/ 	.word	0x00000000
        /*0040*/ 	.short	0x0001
        /*0042*/ 	.short	0x0008
        /*0044*/ 	.byte	0x00, 0xf4, 0x21, 0x00


	//----- nvinfo : EIATTR_KPARAM_INFO
	.align		4
.L_17:
        /*0048*/ 	.byte	0x04, 0x17
        /*004a*/ 	.short	(.L_19 - .L_18)
.L_18:
        /*004c*/ 	.word	0x00000000
        /*0050*/ 	.short	0x0000
        /*0052*/ 	.short	0x0000
        /*0054*/ 	.byte	0x00, 0xf4, 0x21, 0x00


	//----- nvinfo : EIATTR_SPARSE_MMA_MASK
	.align		4
.L_19:
        /*0058*/ 	.byte	0x03, 0x50
        /*005a*/ 	.short	0x0000


	//----- nvinfo : EIATTR_MAXREG_COUNT
	.align		4
        /*005c*/ 	.byte	0x03, 0x1b
        /*005e*/ 	.short	0x00ff


	//----- nvinfo : EIATTR_EXIT_INSTR_OFFSETS
	.align		4
        /*0060*/ 	.byte	0x04, 0x1c
        /*0062*/ 	.short	(.L_21 - .L_20)


	//   ....[0]....
.L_20:
        /*0064*/ 	.word	0x00000280


	//   ....[1]....
        /*0068*/ 	.word	0x000002a0


	//----- nvinfo : EIATTR_REQNTID
	.align		4
.L_21:
        /*006c*/ 	.byte	0x04, 0x10
        /*006e*/ 	.short	(.L_23 - .L_22)
.L_22:
        /*0070*/ 	.word	0x00000080
        /*0074*/ 	.word	0x00000001
        /*0078*/ 	.word	0x00000001


	//----- nvinfo : EIATTR_CBANK_PARAM_SIZE
	.align		4
.L_23:
        /*007c*/ 	.byte	0x03, 0x19
        /*007e*/ 	.short	0x0020


	//----- nvinfo : EIATTR_PARAM_CBANK
	.align		4
        /*0080*/ 	.byte	0x04, 0x0a
        /*0082*/ 	.short	(.L_25 - .L_24)
	.align		4
.L_24:
        /*0084*/ 	.word	index@(.nv.constant0.triton_poi_fused_mul_12)
        /*0088*/ 	.short	0x0210
        /*008a*/ 	.short	0x0020


	//----- nvinfo : EIATTR_SW_WAR
	.align		4
.L_25:
        /*008c*/ 	.byte	0x04, 0x36
        /*008e*/ 	.short	(.L_27 - .L_26)
.L_26:
        /*0090*/ 	.word	0x00000008
.L_27:


//--------------------- .nv.callgraph             --------------------------
	.section	.nv.callgraph,"",@"SHT_CUDA_CALLGRAPH"
	.align	4
	.sectionentsize	8
	.align		4
        /*0000*/ 	.word	0x00000000
	.align		4
        /*0004*/ 	.word	0xffffffff
	.align		4
        /*0008*/ 	.word	0x00000000
	.align		4
        /*000c*/ 	.word	0xfffffffe
	.align		4
        /*0010*/ 	.word	0x00000000
	.align		4
        /*0014*/ 	.word	0xfffffffd
	.align		4
        /*0018*/ 	.word	0x00000000
	.align		4
        /*001c*/ 	.word	0xfffffffc


//--------------------- .text.triton_poi_fused_mul_12 --------------------------
	.section	.text.triton_poi_fused_mul_12,"ax",@progbits
	.align	128
        .global         triton_poi_fused_mul_12
        .type           triton_poi_fused_mul_12,@function
        .size           triton_poi_fused_mul_12,(.L_x_1 - triton_poi_fused_mul_12)
        .other          triton_poi_fused_mul_12,@"STO_CUDA_ENTRY STV_DEFAULT"
triton_poi_fused_mul_12:
.text.triton_poi_fused_mul_12:
[----:B------:R-:W0:Y:S02]  /*0000*/  LDC R1, c[0x0][0x28] ;  /* 0x00000a00ff017b82 */ /* 0x000e240000000800 */
[----:B------:R-:W1:Y:S01]  /*0010*/  S2R R9, SR_CTAID.Y ;  /* 0x0000000000097919 */ /* 0x000e620000002600 */
[----:B------:R-:W2:Y:S01]  /*0020*/  LDC.64 R4, c[0x0][0x218] ;  /* 0x00008600ff047b82 */ /* 0x000ea20000000a00 */
[----:B------:R-:W-:Y:S01]  /*0030*/  CS2R R14, SRZ ;  /* 0x00000000000e7805 */ /* 0x000fe2000001ff00 */
[----:B------:R-:W-:Y:S01]  /*0040*/  ULDC.64 UR4, c[0x0][0x208] ;  /* 0x0000820000047ab9 */ /* 0x000fe20000000a00 */
[----:B------:R-:W3:Y:S01]  /*0050*/  S2R R8, SR_TID.X ;  /* 0x0000000000087919 */ /* 0x000ee20000002100 */
[----:B------:R-:W4:Y:S04]  /*0060*/  S2R R7, SR_CTAID.X ;  /* 0x0000000000077919 */ /* 0x000f280000002500 */
[----:B------:R-:W5:Y:S01]  /*0070*/  LDC.64 R2, c[0x0][0x210] ;  /* 0x00008400ff027b82 */ /* 0x000f620000000a00 */
[----:B-1----:R-:W-:-:S02]  /*0080*/  SHF.R.S32.HI R0, RZ, 0x1f, R9 ;  /* 0x0000001fff007819 */ /* 0x002fc40000011409 */
[----:B------:R-:W-:Y:S02]  /*0090*/  ISETP.GE.AND P2, PT, R9, 0x10, PT ;  /* 0x000000100900780c */ /* 0x000fe40003f46270 */
[----:B------:R-:W-:-:S04]  /*00a0*/  LEA.HI R6, R0, R9, RZ, 0x2 ;  /* 0x0000000900067211 */ /* 0x000fc800078f10ff */
[----:B------:R-:W-:Y:S02]  /*00b0*/  LOP3.LUT R0, R6, 0xfffffffc, RZ, 0xc0, !PT ;  /* 0xfffffffc06007812 */ /* 0x000fe400078ec0ff */
[----:B------:R-:W-:Y:S02]  /*00c0*/  SHF.R.S32.HI R11, RZ, 0x2, R6 ;  /* 0x00000002ff0b7819 */ /* 0x000fe40000011406 */
[----:B------:R-:W-:Y:S02]  /*00d0*/  IADD3 R12, -R0, R9, RZ ;  /* 0x00000009000c7210 */ /* 0x000fe40007ffe1ff */
[----:B---3--:R-:W-:-:S03]  /*00e0*/  LOP3.LUT R0, R8, 0x7f, RZ, 0xc0, !PT ;  /* 0x0000007f08007812 */ /* 0x008fc600078ec0ff */
[----:B------:R-:W-:Y:S01]  /*00f0*/  VIADD R8, R12, 0x4 ;  /* 0x000000040c087836 */ /* 0x000fe20000000000 */
[----:B----4-:R-:W-:-:S03]  /*0100*/  LEA R0, R7, R0, 0x8 ;  /* 0x0000000007007211 */ /* 0x010fc600078e40ff */
[----:B------:R-:W-:Y:S01]  /*0110*/  IMAD R7, R11, 0xc, R8 ;  /* 0x0000000c0b077824 */ /* 0x000fe200078e0208 */
[C---:B------:R-:W-:Y:S01]  /*0120*/  ISETP.LT.AND P0, PT, R0.reuse, 0x101, !P2 ;  /* 0x000001010000780c */ /* 0x040fe20005701270 */
[C---:B------:R-:W-:Y:S02]  /*0130*/  VIADD R10, R0.reuse, 0x80 ;  /* 0x00000080000a7836 */ /* 0x040fe40000000000 */
[----:B------:R-:W-:Y:S02]  /*0140*/  IMAD R7, R0, 0x30, R7 ;  /* 0x0000003000077824 */ /* 0x000fe400078e0207 */
[----:B--2---:R-:W-:Y:S01]  /*0150*/  IMAD.WIDE.U32 R8, R8, 0x4, R4 ;  /* 0x0000000408087825 */ /* 0x004fe200078e0004 */
[----:B------:R-:W-:Y:S02]  /*0160*/  ISETP.LT.AND P1, PT, R10, 0x101, !P2 ;  /* 0x000001010a00780c */ /* 0x000fe40005721270 */
[----:B------:R-:W-:Y:S01]  /*0170*/  IADD3 R13, R7, 0x1800, RZ ;  /* 0x00001800070d7810 */ /* 0x000fe20007ffe0ff */
[--C-:B-----5:R-:W-:Y:S01]  /*0180*/  IMAD.WIDE R4, R7, 0x4, R2.reuse ;  /* 0x0000000407047825 */ /* 0x120fe200078e0202 */
[----:B------:R-:W2:Y:S03]  /*0190*/  @!P2 LDG.E.EL R15, desc[UR4][R8.64] ;  /* 0x00000004080fa981 */ /* 0x000ea6000c2e1900 */
[----:B------:R-:W-:Y:S01]  /*01a0*/  IMAD.WIDE R6, R13, 0x4, R2 ;  /* 0x000000040d067825 */ /* 0x000fe200078e0202 */
[----:B------:R-:W2:Y:S01]  /*01b0*/  @P0 LDG.E.EL R14, desc[UR4][R4.64] ;  /* 0x00000004040e0981 */ /* 0x000ea2000c2e1900 */
[----:B------:R-:W1:Y:S02]  /*01c0*/  LDC.64 R2, c[0x0][0x220] ;  /* 0x00008800ff027b82 */ /* 0x000e640000000a00 */
[----:B------:R-:W-:-:S06]  /*01d0*/  IMAD.MOV.U32 R13, RZ, RZ, RZ ;  /* 0x000000ffff0d7224 */ /* 0x000fcc00078e00ff */
[----:B------:R-:W3:Y:S01]  /*01e0*/  @P1 LDG.E.EL R13, desc[UR4][R6.64] ;  /* 0x00000004060d1981 */ /* 0x000ee2000c2e1900 */
[----:B------:R-:W-:-:S04]  /*01f0*/  IMAD R12, R12, 0x101, RZ ;  /* 0x000001010c0c7824 */ /* 0x000fc800078e02ff */
[----:B------:R-:W-:-:S05]  /*0200*/  IMAD R11, R11, 0x420, R12 ;  /* 0x000004200b0b7824 */ /* 0x000fca00078e020c */
[----:B------:R-:W-:Y:S02]  /*0210*/  IADD3 R17, R0, R11, RZ ;  /* 0x0000000b00117210 */ /* 0x000fe40007ffe0ff */
[----:B------:R-:W-:-:S03]  /*0220*/  IADD3 R19, R10, R11, RZ ;  /* 0x0000000b0a137210 */ /* 0x000fc60007ffe0ff */
[----:B-1----:R-:W-:-:S04]  /*0230*/  IMAD.WIDE R10, R17, 0x4, R2 ;  /* 0x00000004110a7825 */ /* 0x002fc800078e0202 */
[----:B------:R-:W-:-:S04]  /*0240*/  IMAD.WIDE R2, R19, 0x4, R2 ;  /* 0x0000000413027825 */ /* 0x000fc800078e0202 */
[----:B--2---:R-:W-:-:S05]  /*0250*/  FADD R17, R15, R14 ;  /* 0x0000000e0f117221 */ /* 0x004fca0000000000 */
[----:B------:R1:W-:Y:S01]  /*0260*/  @P0 STG.E desc[UR4][R10.64], R17 ;  /* 0x000000110a000986 */ /* 0x0003e2000c101904 */
[----:B---3--:R-:W-:Y:S01]  /*0270*/  FADD R13, R15, R13 ;  /* 0x0000000d0f0d7221 */ /* 0x008fe20000000000 */
[----:B------:R-:W-:Y:S06]  /*0280*/  @!P1 EXIT ;  /* 0x000000000000994d */ /* 0x000fec0003800000 */
[----:B------:R-:W-:Y:S01]  /*0290*/  STG.E desc[UR4][R2.64], R13 ;  /* 0x0000000d02007986 */ /* 0x000fe2000c101904 */
[----:B------:R-:W-:Y:S05]  /*02a0*/  EXIT ;  /* 0x000000000000794d */ /* 0x000fea0003800000 */
.L_x_0:
[----:B------:R-:W-:-:S00]  /*02b0*/  BRA `(.L_x_0) ;  /* 0xfffffffc00fc7947 */ /* 0x000fc0000383ffff */
[----:B------:R-:W-:-:S00]  /*02c0*/  NOP ;  /* 0x0000000000007918 */ /* 0x000fc00000000000 */
        /* <DEDUP_REMOVED lines=11> */
.L_x_1:


//--------------------- .nv.constant0.triton_poi_fused_mul_12 --------------------------
	.section	.nv.constant0.triton_poi_fused_mul_12,"a",@progbits
	.sectionflags	@""
	.align	4
.nv.constant0.triton_poi_fused_mul_12:
	.zero		560
